	.headerflags	@"EF_CUDA_TEXMODE_UNIFIED EF_CUDA_64BIT_ADDRESS EF_CUDA_ACCELERATORS EF_CUDA_SM90 EF_CUDA_VIRTUAL_SM(EF_CUDA_SM90)"
	.elftype	@"ET_EXEC"


//--------------------- .nv.info                  --------------------------
	.section	.nv.info,"",@"SHT_CUDA_INFO"
	.align	4


	//----- nvinfo : EIATTR_REGCOUNT
	.align		4
        /*0000*/ 	.byte	0x04, 0x2f
        /*0002*/ 	.short	(.L_1 - .L_0)
	.align		4
.L_0:
        /*0004*/ 	.word	index@(triton_poi_fused__unsafe_index_add_convolution_mul_sigmoid_sub_138)
        /*0008*/ 	.word	0x00000018


	//----- nvinfo : EIATTR_MIN_STACK_SIZE
	.align		4
.L_1:
        /*000c*/ 	.byte	0x04, 0x12
        /*000e*/ 	.short	(.L_3 - .L_2)
	.align		4
.L_2:
        /*0010*/ 	.word	index@(triton_poi_fused__unsafe_index_add_convolution_mul_sigmoid_sub_138)
        /*0014*/ 	.word	0x00000000


	//----- nvinfo : EIATTR_FRAME_SIZE
	.align		4
.L_3:
        /*0018*/ 	.byte	0x04, 0x11
        /*001a*/ 	.short	(.L_5 - .L_4)
	.align		4
.L_4:
        /*001c*/ 	.word	index@(triton_poi_fused__unsafe_index_add_convolution_mul_sigmoid_sub_138)
        /*0020*/ 	.word	0x00000000


	//----- nvinfo : EIATTR_MIN_STACK_SIZE
	.align		4
.L_5:
        /*0024*/ 	.byte	0x04, 0x12
        /*0026*/ 	.short	(.L_7 - .L_6)
	.align		4
.L_6:
        /*0028*/ 	.word	index@(triton_poi_fused__unsafe_index_add_convolution_mul_sigmoid_sub_138)
        /*002c*/ 	.word	0x00000000
.L_7:


//--------------------- .nv.info.triton_poi_fused__unsafe_index_add_convolution_mul_sigmoid_sub_138 --------------------------
	.section	.nv.info.triton_poi_fused__unsafe_index_add_convolution_mul_sigmoid_sub_138,"",@"SHT_CUDA_INFO"
	.sectionflags	@""
	.align	4


	//----- nvinfo : EIATTR_CUDA_API_VERSION
	.align		4
        /*0000*/ 	.byte	0x04, 0x37
        /*0002*/ 	.short	(.L_9 - .L_8)
.L_8:
        /*0004*/ 	.word	0x0000007c


	//----- nvinfo : EIATTR_KPARAM_INFO
	.align		4
.L_9:
        /*0008*/ 	.byte	0x04, 0x17
        /*000a*/ 	.short	(.L_11 - .L_10)
.L_10:
        /*000c*/ 	.word	0x00000000
        /*0010*/ 	.short	0x0009
        /*0012*/ 	.short	0x0048
        /*0014*/ 	.byte	0x00, 0xf0, 0x11, 0x00


	//----- nvinfo : EIATTR_KPARAM_INFO
	.align		4
.L_11:
        /*0018*/ 	.byte	0x04, 0x17
        /*001a*/ 	.short	(.L_13 - .L_12)
.L_12:
        /*001c*/ 	.word	0x00000000
        /*0020*/ 	.short	0x0008
        /*0022*/ 	.short	0x0040
        /*0024*/ 	.byte	0x00, 0xf4, 0x21, 0x00


	//----- nvinfo : EIATTR_KPARAM_INFO
	.align		4
.L_13:
        /*0028*/ 	.byte	0x04, 0x17
        /*002a*/ 	.short	(.L_15 - .L_14)
.L_14:
        /*002c*/ 	.word	0x00000000
        /*0030*/ 	.short	0x0007
        /*0032*/ 	.short	0x0038
        /*0034*/ 	.byte	0x00, 0xf4, 0x21, 0x00


	//----- nvinfo : EIATTR_KPARAM_INFO
	.align		4
.L_15:
        /*0038*/ 	.byte	0x04, 0x17
        /*003a*/ 	.short	(.L_17 - .L_16)
.L_16:
        /*003c*/ 	.word	0x00000000
        /*0040*/ 	.short	0x0006
        /*0042*/ 	.short	0x0030
        /*0044*/ 	.byte	0x00, 0xf4, 0x21, 0x00


	//----- nvinfo : EIATTR_KPARAM_INFO
	.align		4
.L_17:
        /*0048*/ 	.byte	0x04, 0x17
        /*004a*/ 	.short	(.L_19 - .L_18)
.L_18:
        /*004c*/ 	.word	0x00000000
        /*0050*/ 	.short	0x0005
        /*0052*/ 	.short	0x0028
        /*0054*/ 	.byte	0x00, 0xf4, 0x21, 0x00


	//----- nvinfo : EIATTR_KPARAM_INFO
	.align		4
.L_19:
        /*0058*/ 	.byte	0x04, 0x17
        /*005a*/ 	.short	(.L_21 - .L_20)
.L_20:
        /*005c*/ 	.word	0x00000000
        /*0060*/ 	.short	0x0004
        /*0062*/ 	.short	0x0020
        /*0064*/ 	.byte	0x00, 0xf4, 0x21, 0x00


	//----- nvinfo : EIATTR_KPARAM_INFO
	.align		4
.L_21:
        /*0068*/ 	.byte	0x04, 0x17
        /*006a*/ 	.short	(.L_23 - .L_22)
.L_22:
        /*006c*/ 	.word	0x00000000
        /*0070*/ 	.short	0x0003
        /*0072*/ 	.short	0x0018
        /*0074*/ 	.byte	0x00, 0xf4, 0x21, 0x00


	//----- nvinfo : EIATTR_KPARAM_INFO
	.align		4
.L_23:
        /*0078*/ 	.byte	0x04, 0x17
        /*007a*/ 	.short	(.L_25 - .L_24)
.L_24:
        /*007c*/ 	.word	0x00000000
        /*0080*/ 	.short	0x0002
        /*0082*/ 	.short	0x0010
        /*0084*/ 	.byte	0x00, 0xf4, 0x21, 0x00


	//----- nvinfo : EIATTR_KPARAM_INFO
	.align		4
.L_25:
        /*0088*/ 	.byte	0x04, 0x17
        /*008a*/ 	.short	(.L_27 - .L_26)
.L_26:
        /*008c*/ 	.word	0x00000000
        /*0090*/ 	.short	0x0001
        /*0092*/ 	.short	0x0008
        /*0094*/ 	.byte	0x00, 0xf4, 0x21, 0x00


	//----- nvinfo : EIATTR_KPARAM_INFO
	.align		4
.L_27:
        /*0098*/ 	.byte	0x04, 0x17
        /*009a*/ 	.short	(.L_29 - .L_28)
.L_28:
        /*009c*/ 	.word	0x00000000
        /*00a0*/ 	.short	0x0000
        /*00a2*/ 	.short	0x0000
        /*00a4*/ 	.byte	0x00, 0xf4, 0x21, 0x00


	//----- nvinfo : EIATTR_SPARSE_MMA_MASK
	.align		4
.L_29:
        /*00a8*/ 	.byte	0x03, 0x50
        /*00aa*/ 	.short	0x0000


	//----- nvinfo : EIATTR_MAXREG_COUNT
	.align		4
        /*00ac*/ 	.byte	0x03, 0x1b
        /*00ae*/ 	.short	0x00ff


	//----- nvinfo : EIATTR_EXIT_INSTR_OFFSETS
	.align		4
        /*00b0*/ 	.byte	0x04, 0x1c
        /*00b2*/ 	.short	(.L_31 - .L_30)


	//   ....[0]....
.L_30:
        /*00b4*/ 	.word	0x000006a0


	//----- nvinfo : EIATTR_REQNTID
	.align		4
.L_31:
        /*00b8*/ 	.byte	0x04, 0x10
        /*00ba*/ 	.short	(.L_33 - .L_32)
.L_32:
        /*00bc*/ 	.word	0x00000080
        /*00c0*/ 	.word	0x00000001
        /*00c4*/ 	.word	0x00000001


	//----- nvinfo : EIATTR_CBANK_PARAM_SIZE
	.align		4
.L_33:
        /*00c8*/ 	.byte	0x03, 0x19
        /*00ca*/ 	.short	0x004c


	//----- nvinfo : EIATTR_PARAM_CBANK
	.align		4
        /*00cc*/ 	.byte	0x04, 0x0a
        /*00ce*/ 	.short	(.L_35 - .L_34)
	.align		4
.L_34:
        /*00d0*/ 	.word	index@(.nv.constant0.triton_poi_fused__unsafe_index_add_convolution_mul_sigmoid_sub_138)
        /*00d4*/ 	.short	0x0210
        /*00d6*/ 	.short	0x004c


	//----- nvinfo : EIATTR_SW_WAR
	.align		4
.L_35:
        /*00d8*/ 	.byte	0x04, 0x36
        /*00da*/ 	.short	(.L_37 - .L_36)
.L_36:
        /*00dc*/ 	.word	0x00000008
.L_37:


//--------------------- .nv.callgraph             --------------------------
	.section	.nv.callgraph,"",@"SHT_CUDA_CALLGRAPH"
	.align	4
	.sectionentsize	8
	.align		4
        /*0000*/ 	.word	0x00000000
	.align		4
        /*0004*/ 	.word	0xffffffff
	.align		4
        /*0008*/ 	.word	0x00000000
	.align		4
        /*000c*/ 	.word	0xfffffffe
	.align		4
        /*0010*/ 	.word	0x00000000
	.align		4
        /*0014*/ 	.word	0xfffffffd
	.align		4
        /*0018*/ 	.word	0x00000000
	.align		4
        /*001c*/ 	.word	0xfffffffc


//--------------------- .text.triton_poi_fused__unsafe_index_add_convolution_mul_sigmoid_sub_138 --------------------------
	.section	.text.triton_poi_fused__unsafe_index_add_convolution_mul_sigmoid_sub_138,"ax",@progbits
	.align	128
        .global         triton_poi_fused__unsafe_index_add_convolution_mul_sigmoid_sub_138
        .type           triton_poi_fused__unsafe_index_add_convolution_mul_sigmoid_sub_138,@function
        .size           triton_poi_fused__unsafe_index_add_convolution_mul_sigmoid_sub_138,(.L_x_1 - triton_poi_fused__unsafe_index_add_convolution_mul_sigmoid_sub_138)
        .other          triton_poi_fused__unsafe_index_add_convolution_mul_sigmoid_sub_138,@"STO_CUDA_ENTRY STV_DEFAULT"
triton_poi_fused__unsafe_index_add_convolution_mul_sigmoid_sub_138:
.text.triton_poi_fused__unsafe_index_add_convolution_mul_sigmoid_sub_138:
[----:B------:R-:W-:Y:S01]  /*0000*/  LDC R1, c[0x0][0x28] ;  /* 0x00000a00ff017b82 */ /* 0x000fe20000000800 */
[----:B------:R-:W1:Y:S07]  /*0010*/  S2R R3, SR_TID.X ;  /* 0x0000000000037919 */ /* 0x000e6e0000002100 */
[----:B------:R-:W2:Y:S01]  /*0020*/  LDC.64 R14, c[0x0][0x218] ;  /* 0x00008600ff0e7b82 */ /* 0x000ea20000000a00 */
[----:B------:R-:W-:Y:S01]  /*0030*/  ULDC.64 UR4, c[0x0][0x208] ;  /* 0x0000820000047ab9 */ /* 0x000fe20000000a00 */
[----:B------:R-:W-:Y:S01]  /*0040*/  ULDC.64 UR6, c[0x0][0x228] ;  /* 0x00008a0000067ab9 */ /* 0x000fe20000000a00 */
[----:B------:R-:W3:Y:S05]  /*0050*/  S2R R6, SR_CTAID.X ;  /* 0x0000000000067919 */ /* 0x000eea0000002500 */
[----:B------:R-:W4:Y:S08]  /*0060*/  LDC.64 R12, c[0x0][0x248] ;  /* 0x00009200ff0c7b82 */ /* 0x000f300000000a00 */
[----:B------:R-:W5:Y:S08]  /*0070*/  LDC.64 R4, c[0x0][0x220] ;  /* 0x00008800ff047b82 */ /* 0x000f700000000a00 */
[----:B------:R-:W5:Y:S01]  /*0080*/  LDC.64 R10, c[0x0][0x238] ;  /* 0x00008e00ff0a7b82 */ /* 0x000f620000000a00 */
[----:B-1----:R-:W-:-:S05]  /*0090*/  LOP3.LUT R3, R3, 0x7f, RZ, 0xc0, !PT ;  /* 0x0000007f03037812 */ /* 0x002fca00078ec0ff */
[----:B---3--:R-:W-:-:S05]  /*00a0*/  IMAD R0, R6, 0x80, R3 ;  /* 0x0000008006007824 */ /* 0x008fca00078e0203 */
[----:B------:R-:W-:-:S04]  /*00b0*/  SHF.R.S32.HI R3, RZ, 0x1f, R0 ;  /* 0x0000001fff037819 */ /* 0x000fc80000011400 */
[----:B------:R-:W-:-:S04]  /*00c0*/  LEA.HI R3, R3, R0, RZ, 0x6 ;  /* 0x0000000003037211 */ /* 0x000fc800078f30ff */
[----:B------:R-:W-:Y:S02]  /*00d0*/  SHF.R.S32.HI R2, RZ, 0x6, R3 ;  /* 0x00000006ff027819 */ /* 0x000fe40000011403 */
[----:B------:R-:W-:Y:S02]  /*00e0*/  LOP3.LUT R3, R3, 0xffffffc0, RZ, 0xc0, !PT ;  /* 0xffffffc003037812 */ /* 0x000fe400078ec0ff */
[----:B------:R-:W-:-:S03]  /*00f0*/  LEA.HI R7, R2, R2, RZ, 0x6 ;  /* 0x0000000202077211 */ /* 0x000fc600078f30ff */
[----:B------:R-:W-:Y:S01]  /*0100*/  IMAD.IADD R3, R0, 0x1, -R3 ;  /* 0x0000000100037824 */ /* 0x000fe200078e0a03 */
[----:B------:R-:W-:-:S05]  /*0110*/  LOP3.LUT R7, R7, 0xffffffc0, RZ, 0xc0, !PT ;  /* 0xffffffc007077812 */ /* 0x000fca00078ec0ff */
[----:B------:R-:W-:-:S04]  /*0120*/  IMAD.IADD R2, R2, 0x1, -R7 ;  /* 0x0000000102027824 */ /* 0x000fc800078e0a07 */
[----:B--2---:R-:W-:-:S05]  /*0130*/  IMAD.WIDE R14, R2, 0x8, R14 ;  /* 0x00000008020e7825 */ /* 0x004fca00078e020e */
[----:B------:R-:W2:Y:S01]  /*0140*/  LDG.E.EL.64 R8, desc[UR4][R14.64] ;  /* 0x000000040e087981 */ /* 0x000ea2000c2e1b00 */
[----:B----4-:R-:W-:-:S04]  /*0150*/  IMAD.WIDE R16, R2, 0x8, R12 ;  /* 0x0000000802107825 */ /* 0x010fc800078e020c */
[C---:B-----5:R-:W-:Y:S02]  /*0160*/  IMAD.WIDE R12, R3.reuse, 0x8, R4 ;  /* 0x00000008030c7825 */ /* 0x060fe400078e0204 */
[----:B------:R-:W3:Y:S02]  /*0170*/  LDG.E.EL.64 R4, desc[UR4][R16.64] ;  /* 0x0000000410047981 */ /* 0x000ee4000c2e1b00 */
[----:B0-----:R-:W-:Y:S02]  /*0180*/  IMAD.WIDE R10, R3, 0x8, R10 ;  /* 0x00000008030a7825 */ /* 0x001fe400078e020a */
[----:B------:R-:W4:Y:S04]  /*0190*/  LDG.E.EL.64 R12, desc[UR4][R12.64] ;  /* 0x000000040c0c7981 */ /* 0x000f28000c2e1b00 */
[----:B------:R-:W5:Y:S01]  /*01a0*/  LDG.E.EL.64 R10, desc[UR4][R10.64] ;  /* 0x000000040a0a7981 */ /* 0x000f62000c2e1b00 */
[----:B--2---:R-:W-:-:S04]  /*01b0*/  SHF.R.U32.HI R7, RZ, 0x1c, R9 ;  /* 0x0000001cff077819 */ /* 0x004fc80000011609 */
[----:B------:R-:W-:-:S04]  /*01c0*/  LOP3.LUT R7, R7, 0x8, RZ, 0xc0, !PT ;  /* 0x0000000807077812 */ /* 0x000fc800078ec0ff */
[----:B------:R-:W-:Y:S02]  /*01d0*/  IADD3 R8, P0, R8, R7, RZ ;  /* 0x0000000708087210 */ /* 0x000fe40007f1e0ff */
[----:B---3--:R-:W-:Y:S02]  /*01e0*/  SHF.R.U32.HI R7, RZ, 0x1c, R5 ;  /* 0x0000001cff077819 */ /* 0x008fe40000011605 */
[----:B----4-:R-:W-:Y:S02]  /*01f0*/  LEA R19, P1, R12, UR6, 0x2 ;  /* 0x000000060c137c11 */ /* 0x010fe4000f8210ff */
[----:B------:R-:W-:Y:S02]  /*0200*/  LOP3.LUT R7, R7, 0x8, RZ, 0xc0, !PT ;  /* 0x0000000807077812 */ /* 0x000fe400078ec0ff */
[----:B------:R-:W-:Y:S02]  /*0210*/  SHF.R.U32.HI R14, RZ, 0x1a, R13 ;  /* 0x0000001aff0e7819 */ /* 0x000fe4000001160d */
[----:B------:R-:W-:-:S02]  /*0220*/  IADD3.X R15, RZ, R9, RZ, P0, !PT ;  /* 0x00000009ff0f7210 */ /* 0x000fc400007fe4ff */
[----:B-----5:R-:W-:Y:S02]  /*0230*/  SHF.R.U32.HI R20, RZ, 0x1a, R11 ;  /* 0x0000001aff147819 */ /* 0x020fe4000001160b */
[----:B------:R-:W-:Y:S02]  /*0240*/  LEA.HI.X R9, R12, UR7, R13, 0x2, P1 ;  /* 0x000000070c097c11 */ /* 0x000fe400088f140d */
[----:B------:R-:W-:Y:S02]  /*0250*/  IADD3 R12, P2, R4, R7, RZ ;  /* 0x00000007040c7210 */ /* 0x000fe40007f5e0ff */
[----:B------:R-:W-:Y:S02]  /*0260*/  SHF.R.S32.HI R13, RZ, 0x18, R6 ;  /* 0x00000018ff0d7819 */ /* 0x000fe40000011406 */
[----:B------:R-:W-:Y:S01]  /*0270*/  LOP3.LUT R14, R14, 0x20, RZ, 0xc0, !PT ;  /* 0x000000200e0e7812 */ /* 0x000fe200078ec0ff */
[----:B------:R-:W-:Y:S01]  /*0280*/  IMAD.X R17, RZ, RZ, R5, P2 ;  /* 0x000000ffff117224 */ /* 0x000fe200010e0605 */
[----:B------:R-:W-:Y:S01]  /*0290*/  LEA R7, P0, R10, UR6, 0x2 ;  /* 0x000000060a077c11 */ /* 0x000fe2000f8010ff */
[----:B------:R-:W0:Y:S01]  /*02a0*/  LDC.64 R4, c[0x0][0x230] ;  /* 0x00008c00ff047b82 */ /* 0x000e220000000a00 */
[----:B------:R-:W-:-:S02]  /*02b0*/  LOP3.LUT R20, R20, 0x20, RZ, 0xc0, !PT ;  /* 0x0000002014147812 */ /* 0x000fc400078ec0ff */
[----:B------:R-:W-:Y:S02]  /*02c0*/  SGXT R13, R13, 0x1 ;  /* 0x000000010d0d781a */ /* 0x000fe40000000200 */
[----:B------:R-:W-:Y:S01]  /*02d0*/  IADD3 R14, P1, R14, R19, RZ ;  /* 0x000000130e0e7210 */ /* 0x000fe20007f3e0ff */
[----:B------:R-:W-:Y:S01]  /*02e0*/  IMAD.SHL.U32 R19, R8, 0x20, RZ ;  /* 0x0000002008137824 */ /* 0x000fe200078e00ff */
[----:B------:R-:W-:Y:S02]  /*02f0*/  LEA.HI.X R10, R10, UR7, R11, 0x2, P0 ;  /* 0x000000070a0a7c11 */ /* 0x000fe400080f140b */
[----:B------:R-:W-:Y:S01]  /*0300*/  IADD3 R20, P0, R20, R7, RZ ;  /* 0x0000000714147210 */ /* 0x000fe20007f1e0ff */
[----:B------:R-:W-:Y:S01]  /*0310*/  IMAD.X R21, RZ, RZ, R9, P1 ;  /* 0x000000ffff157224 */ /* 0x000fe200008e0609 */
[----:B------:R-:W-:Y:S01]  /*0320*/  LEA.HI R13, R13, R0, RZ, 0xc ;  /* 0x000000000d0d7211 */ /* 0x000fe200078f60ff */
[----:B------:R-:W1:Y:S01]  /*0330*/  LDC.64 R6, c[0x0][0x240] ;  /* 0x00009000ff067b82 */ /* 0x000e620000000a00 */
[----:B------:R-:W-:Y:S01]  /*0340*/  SHF.L.U64.HI R11, R8, 0x5, R15 ;  /* 0x00000005080b7819 */ /* 0x000fe2000001020f */
[----:B------:R-:W-:Y:S01]  /*0350*/  IMAD.X R9, RZ, RZ, R10, P0 ;  /* 0x000000ffff097224 */ /* 0x000fe200000e060a */
[----:B------:R-:W-:-:S02]  /*0360*/  SHF.L.U64.HI R18, R12, 0x5, R17 ;  /* 0x000000050c127819 */ /* 0x000fc40000010211 */
[----:B------:R-:W-:Y:S02]  /*0370*/  SHF.L.U32 R15, R12, 0x5, RZ ;  /* 0x000000050c0f7819 */ /* 0x000fe400000006ff */
[----:B------:R-:W-:Y:S02]  /*0380*/  IADD3 R12, P2, R20, R19, RZ ;  /* 0x00000013140c7210 */ /* 0x000fe40007f5e0ff */
[----:B------:R-:W-:Y:S02]  /*0390*/  SHF.R.S32.HI R10, RZ, 0xc, R13 ;  /* 0x0000000cff0a7819 */ /* 0x000fe4000001140d */
[----:B------:R-:W-:Y:S01]  /*03a0*/  IADD3 R16, P1, R19, R14, RZ ;  /* 0x0000000e13107210 */ /* 0x000fe20007f3e0ff */
[----:B------:R-:W-:Y:S01]  /*03b0*/  IMAD.X R13, R9, 0x1, R11, P2 ;  /* 0x00000001090d7824 */ /* 0x000fe200010e060b */
[----:B------:R-:W-:Y:S01]  /*03c0*/  IADD3 R14, P3, R15, R14, RZ ;  /* 0x0000000e0f0e7210 */ /* 0x000fe20007f7e0ff */
[----:B------:R-:W-:Y:S01]  /*03d0*/  IMAD.SHL.U32 R19, R10, 0x40, RZ ;  /* 0x000000400a137824 */ /* 0x000fe200078e00ff */
[----:B------:R-:W-:Y:S01]  /*03e0*/  IADD3 R8, P4, R15, R20, RZ ;  /* 0x000000140f087210 */ /* 0x000fe20007f9e0ff */
[----:B0-----:R-:W2:Y:S01]  /*03f0*/  LDG.E R4, desc[UR4][R4.64] ;  /* 0x0000000404047981 */ /* 0x001ea2000c1e1900 */
[----:B------:R-:W-:Y:S01]  /*0400*/  IADD3.X R17, R11, R21, RZ, P1, !PT ;  /* 0x000000150b117210 */ /* 0x000fe20000ffe4ff */
[----:B------:R-:W-:Y:S01]  /*0410*/  IMAD.X R15, R18, 0x1, R21, P3 ;  /* 0x00000001120f7824 */ /* 0x000fe200018e0615 */
[----:B------:R-:W0:Y:S01]  /*0420*/  LDC.64 R10, c[0x0][0x250] ;  /* 0x00009400ff0a7b82 */ /* 0x000e220000000a00 */
[----:B------:R-:W-:Y:S01]  /*0430*/  IADD3.X R9, R18, R9, RZ, P4, !PT ;  /* 0x0000000912097210 */ /* 0x000fe200027fe4ff */
[----:B------:R-:W-:-:S04]  /*0440*/  IMAD.WIDE R12, R19, 0x4, R12 ;  /* 0x00000004130c7825 */ /* 0x000fc800078e020c */
[C---:B------:R-:W-:Y:S02]  /*0450*/  IMAD.WIDE R16, R19.reuse, 0x4, R16 ;  /* 0x0000000413107825 */ /* 0x040fe400078e0210 */
[----:B------:R-:W2:Y:S02]  /*0460*/  LDG.E.EL R13, desc[UR4][R12.64] ;  /* 0x000000040c0d7981 */ /* 0x000ea4000c2e1900 */
[C---:B------:R-:W-:Y:S02]  /*0470*/  IMAD.WIDE R14, R19.reuse, 0x4, R14 ;  /* 0x00000004130e7825 */ /* 0x040fe400078e020e */
[----:B------:R-:W3:Y:S02]  /*0480*/  LDG.E.EL R17, desc[UR4][R16.64] ;  /* 0x0000000410117981 */ /* 0x000ee4000c2e1900 */
[----:B------:R-:W-:Y:S02]  /*0490*/  IMAD.WIDE R8, R19, 0x4, R8 ;  /* 0x0000000413087825 */ /* 0x000fe400078e0208 */
[----:B------:R-:W4:Y:S02]  /*04a0*/  LDG.E.EL R15, desc[UR4][R14.64] ;  /* 0x000000040e0f7981 */ /* 0x000f24000c2e1900 */
[----:B-1----:R-:W-:-:S02]  /*04b0*/  IMAD.WIDE R6, R3, 0x4, R6 ;  /* 0x0000000403067825 */ /* 0x002fc400078e0206 */
[----:B------:R-:W5:Y:S04]  /*04c0*/  LDG.E.EL R9, desc[UR4][R8.64] ;  /* 0x0000000408097981 */ /* 0x000f68000c2e1900 */
[----:B------:R-:W5:Y:S01]  /*04d0*/  LDG.E.EL R6, desc[UR4][R6.64] ;  /* 0x0000000406067981 */ /* 0x000f62000c2e1900 */
[----:B0-----:R-:W-:-:S06]  /*04e0*/  IMAD.WIDE R10, R2, 0x4, R10 ;  /* 0x00000004020a7825 */ /* 0x001fcc00078e020a */
[----:B------:R-:W5:Y:S01]  /*04f0*/  LDG.E.EL R10, desc[UR4][R10.64] ;  /* 0x000000040a0a7981 */ /* 0x000f62000c2e1900 */
[C---:B--2---:R-:W-:Y:S01]  /*0500*/  FADD R2, R4.reuse, R13 ;  /* 0x0000000d04027221 */ /* 0x044fe20000000000 */
[C---:B---3--:R-:W-:Y:S01]  /*0510*/  FADD R3, R4.reuse, R17 ;  /* 0x0000001104037221 */ /* 0x048fe20000000000 */
[C---:B----4-:R-:W-:Y:S01]  /*0520*/  FADD R19, R4.reuse, R15 ;  /* 0x0000000f04137221 */ /* 0x050fe20000000000 */
[----:B-----5:R-:W-:Y:S02]  /*0530*/  FADD R4, R4, R9 ;  /* 0x0000000904047221 */ /* 0x020fe40000000000 */
[----:B------:R-:W-:Y:S02]  /*0540*/  FADD R2, -R3, R2 ;  /* 0x0000000203027221 */ /* 0x000fe40000000100 */
[----:B------:R-:W-:Y:S02]  /*0550*/  FADD R4, -R19, R4 ;  /* 0x0000000413047221 */ /* 0x000fe40000000100 */
[----:B------:R-:W-:-:S02]  /*0560*/  FFMA R3, R6, R2, R3 ;  /* 0x0000000206037223 */ /* 0x000fc40000000003 */
[----:B------:R-:W-:-:S04]  /*0570*/  FFMA R4, R6, R4, R19 ;  /* 0x0000000406047223 */ /* 0x000fc80000000013 */
[----:B------:R-:W-:-:S04]  /*0580*/  FADD R4, -R3, R4 ;  /* 0x0000000403047221 */ /* 0x000fc80000000100 */
[----:B------:R-:W-:-:S04]  /*0590*/  FFMA R4, R10, R4, R3 ;  /* 0x000000040a047223 */ /* 0x000fc80000000003 */
[----:B------:R-:W-:-:S04]  /*05a0*/  FADD R4, RZ, -R4 ;  /* 0x80000004ff047221 */ /* 0x000fc80000000000 */
[----:B------:R-:W-:-:S05]  /*05b0*/  FMUL R4, R4, 1.4426950216293334961 ;  /* 0x3fb8aa3b04047820 */ /* 0x000fca0000400000 */
[----:B------:R-:W-:-:S13]  /*05c0*/  FSETP.GEU.AND P0, PT, R4, -126, PT ;  /* 0xc2fc00000400780b */ /* 0x000fda0003f0e000 */
[----:B------:R-:W-:-:S04]  /*05d0*/  @!P0 FMUL R4, R4, 0.5 ;  /* 0x3f00000004048820 */ /* 0x000fc80000400000 */
[----:B------:R-:W0:Y:S02]  /*05e0*/  MUFU.EX2 R2, R4 ;  /* 0x0000000400027308 */ /* 0x000e240000000800 */
[----:B0-----:R-:W-:-:S04]  /*05f0*/  @!P0 FMUL R2, R2, R2 ;  /* 0x0000000202028220 */ /* 0x001fc80000400000 */
[----:B------:R-:W-:Y:S02]  /*0600*/  FADD R5, R2, 1 ;  /* 0x3f80000002057421 */ /* 0x000fe40000000000 */
[----:B------:R-:W0:Y:S03]  /*0610*/  LDC.64 R2, c[0x0][0x210] ;  /* 0x00008400ff027b82 */ /* 0x000e260000000a00 */
[----:B------:R-:W-:Y:S01]  /*0620*/  FSETP.GT.AND P0, PT, R5, 8.50705917302346158658e+37, PT ;  /* 0x7e8000000500780b */ /* 0x000fe20003f04000 */
[----:B------:R-:W-:-:S12]  /*0630*/  HFMA2.MMA R6, -RZ, RZ, 1.625, 0 ;  /* 0x3e800000ff067435 */ /* 0x000fd800000001ff */
[----:B------:R-:W-:-:S06]  /*0640*/  @P0 FMUL R5, R5, 0.25 ;  /* 0x3e80000005050820 */ /* 0x000fcc0000400000 */
[----:B------:R-:W1:Y:S01]  /*0650*/  MUFU.RCP R5, R5 ;  /* 0x0000000500057308 */ /* 0x000e620000001000 */
[----:B------:R-:W-:Y:S01]  /*0660*/  FSEL R6, R6, 1, P0 ;  /* 0x3f80000006067808 */ /* 0x000fe20000000000 */
[----:B0-----:R-:W-:-:S04]  /*0670*/  IMAD.WIDE R2, R0, 0x4, R2 ;  /* 0x0000000400027825 */ /* 0x001fc800078e0202 */
[----:B-1----:R-:W-:-:S05]  /*0680*/  FMUL R7, R5, R6 ;  /* 0x0000000605077220 */ /* 0x002fca0000400000 */
[----:B------:R-:W-:Y:S01]  /*0690*/  STG.E desc[UR4][R2.64], R7 ;  /* 0x0000000702007986 */ /* 0x000fe2000c101904 */
[----:B------:R-:W-:Y:S05]  /*06a0*/  EXIT ;  /* 0x000000000000794d */ /* 0x000fea0003800000 */
.L_x_0:
[----:B------:R-:W-:-:S00]  /*06b0*/  BRA `(.L_x_0) ;  /* 0xfffffffc00fc7947 */ /* 0x000fc0000383ffff */
[----:B------:R-:W-:-:S00]  /*06c0*/  NOP ;  /* 0x0000000000007918 */ /* 0x000fc00000000000 */
        /* <DEDUP_REMOVED lines=11> */
.L_x_1:


//--------------------- .nv.constant0.triton_poi_fused__unsafe_index_add_convolution_mul_sigmoid_sub_138 --------------------------
	.section	.nv.constant0.triton_poi_fused__unsafe_index_add_convolution_mul_sigmoid_sub_138,"a",@progbits
	.sectionflags	@""
	.align	4
.nv.constant0.triton_poi_fused__unsafe_index_add_convolution_mul_sigmoid_sub_138:
	.zero		604
